//
// Generated by NVIDIA NVVM Compiler
//
// Compiler Build ID: CL-36424714
// Cuda compilation tools, release 13.0, V13.0.88
// Based on NVVM 20.0.0
//

.version 9.0
.target sm_100
.address_size 64

	// .globl	_Z9hello_gpuv
.extern .func  (.param .b32 func_retval0) vprintf
(
	.param .b64 vprintf_param_0,
	.param .b64 vprintf_param_1
)
;
.global .align 1 .b8 $str[44] = {71, 80, 85, 58, 32, 72, 101, 108, 108, 111, 32, 87, 111, 114, 108, 100, 33, 32, 98, 108, 111, 99, 107, 58, 37, 100, 32, 116, 104, 114, 101, 97, 100, 58, 37, 100, 32, 105, 100, 58, 37, 100, 10};

.visible .entry _Z9hello_gpuv()
{
	.local .align 8 .b8 	__local_depot0[16];
	.reg .b64 	%SP;
	.reg .b64 	%SPL;
	.reg .b32 	%r<7>;
	.reg .b64 	%rd<5>;

	mov.u64 	%SPL, __local_depot0;
	cvta.local.u64 	%SP, %SPL;
	add.u64 	%rd1, %SP, 0;
	add.u64 	%rd2, %SPL, 0;
	mov.u32 	%r1, %ctaid.x;
	mov.u32 	%r2, %tid.x;
	mov.u32 	%r3, %ntid.x;
	mad.lo.s32 	%r4, %r1, %r3, %r2;
	st.local.v2.u32 	[%rd2], {%r1, %r2};
	st.local.u32 	[%rd2+8], %r4;
	mov.u64 	%rd3, $str;
	cvta.global.u64 	%rd4, %rd3;
	{ // callseq 0, 0
	.param .b64 param0;
	st.param.b64 	[param0], %rd4;
	.param .b64 param1;
	st.param.b64 	[param1], %rd1;
	.param .b32 retval0;
	call.uni (retval0), 
	vprintf, 
	(
	param0, 
	param1
	);
	ld.param.b32 	%r5, [retval0];
	} // callseq 0
	ret;

}


// ===== COMPILED SASS (sm_100) =====

	.target	sm_100

	.elftype	@"ET_EXEC"


//--------------------- .note.nv.tkinfo           --------------------------
	.section	.note.nv.tkinfo,"",@"SHT_NOTE"
	.sectionflags	@"SHF_NOTE_NV_TKINFO"
	.tkinfo
        /*0018*/ 	.word	0x00000002
        /*0030*/ 	.string	""
        /*0030*/ 	.string	"ptxas"
        /*0030*/ 	.string	"Cuda compilation tools, release 13.0, V13.0.88"
        /*0030*/ 	.string	"Build cuda_13.0.r13.0/compiler.36424714_0"
        /*0030*/ 	.string	"-arch sm_100 -m 64 "



//--------------------- .note.nv.cuinfo           --------------------------
	.section	.note.nv.cuinfo,"",@"SHT_NOTE"
	.sectionflags	@"SHF_NOTE_NV_CUINFO"
        /*0018*/ 	.short	0x0002
        /*001a*/ 	.short	0x0064
        /*001c*/ 	.short	0x0082
	.zero		2


//--------------------- .nv.info                  --------------------------
	.section	.nv.info,"",@"SHT_CUDA_INFO"
	.align	4


	//----- nvinfo : EIATTR_REGCOUNT
	.align		4
        /*0000*/ 	.byte	0x04, 0x2f
        /*0002*/ 	.short	(.L_2 - .L_1)
	.align		4
.L_1:
        /*0004*/ 	.word	index@(_Z9hello_gpuv)
        /*0008*/ 	.word	0x00000018


	//----- nvinfo : EIATTR_FRAME_SIZE
	.align		4
.L_2:
        /*000c*/ 	.byte	0x04, 0x11
        /*000e*/ 	.short	(.L_4 - .L_3)
	.align		4
.L_3:
        /*0010*/ 	.word	index@(_Z9hello_gpuv)
        /*0014*/ 	.word	0x00000010


	//----- nvinfo : EIATTR_MIN_STACK_SIZE
	.align		4
.L_4:
        /*0018*/ 	.byte	0x04, 0x12
        /*001a*/ 	.short	(.L_6 - .L_5)
	.align		4
.L_5:
        /*001c*/ 	.word	index@(_Z9hello_gpuv)
        /*0020*/ 	.word	0x00000010
.L_6:


//--------------------- .nv.compat                --------------------------
	.section	.nv.compat,"",@"SHT_CUDA_COMPAT_INFO"
	.align	4
        /*0000*/ 	.byte	0x02, 0x09, 0x00, 0x00, 0x02, 0x02, 0x01, 0x00, 0x02, 0x05, 0x05, 0x00, 0x03, 0x07, 0x01, 0x01
        /*0010*/ 	.byte	0x02, 0x03, 0x00, 0x00, 0x02, 0x06, 0x01, 0x00, 0x04, 0x0b, 0x08, 0x00, 0x09, 0x00, 0x00, 0x00
        /*0020*/ 	.byte	0x00, 0x00, 0x00, 0x00


//--------------------- .nv.info._Z9hello_gpuv    --------------------------
	.section	.nv.info._Z9hello_gpuv,"",@"SHT_CUDA_INFO"
	.sectionflags	@""
	.align	4


	//----- nvinfo : EIATTR_CUDA_API_VERSION
	.align		4
        /*0000*/ 	.byte	0x04, 0x37
        /*0002*/ 	.short	(.L_8 - .L_7)
.L_7:
        /*0004*/ 	.word	0x00000082


	//----- nvinfo : EIATTR_SPARSE_MMA_MASK
	.align		4
.L_8:
        /*0008*/ 	.byte	0x03, 0x50
        /*000a*/ 	.short	0x0000


	//----- nvinfo : EIATTR_MAXREG_COUNT
	.align		4
        /*000c*/ 	.byte	0x03, 0x1b
        /*000e*/ 	.short	0x00ff


	//----- nvinfo : EIATTR_EXTERNS
	.align		4
        /*0010*/ 	.byte	0x04, 0x0f
        /*0012*/ 	.short	(.L_10 - .L_9)


	//   ....[0]....
	.align		4
.L_9:
        /*0014*/ 	.word	index@(vprintf)


	//----- nvinfo : EIATTR_MERCURY_ISA_VERSION
	.align		4
.L_10:
        /*0018*/ 	.byte	0x03, 0x5f
        /*001a*/ 	.short	0x0101


	//----- nvinfo : EIATTR_VRC_CTA_INIT_COUNT
	.align		4
        /*001c*/ 	.byte	0x02, 0x4a
	.zero		1
	.zero		1


	//----- nvinfo : EIATTR_SYSCALL_OFFSETS
	.align		4
        /*0020*/ 	.byte	0x04, 0x46
        /*0022*/ 	.short	(.L_12 - .L_11)


	//   ....[0]....
.L_11:
        /*0024*/ 	.word	0x00000120


	//----- nvinfo : EIATTR_EXIT_INSTR_OFFSETS
	.align		4
.L_12:
        /*0028*/ 	.byte	0x04, 0x1c
        /*002a*/ 	.short	(.L_14 - .L_13)


	//   ....[0]....
.L_13:
        /*002c*/ 	.word	0x00000130


	//----- nvinfo : EIATTR_SW_WAR
	.align		4
.L_14:
        /*0030*/ 	.byte	0x04, 0x36
        /*0032*/ 	.short	(.L_16 - .L_15)
.L_15:
        /*0034*/ 	.word	0x00000008
.L_16:


//--------------------- .nv.callgraph             --------------------------
	.section	.nv.callgraph,"",@"SHT_CUDA_CALLGRAPH"
	.align	4
	.sectionentsize	8
	.align		4
        /*0000*/ 	.word	0x00000000
	.align		4
        /*0004*/ 	.word	0xffffffff
	.align		4
        /*0008*/ 	.word	index@(_Z9hello_gpuv)
	.align		4
        /*000c*/ 	.word	index@(vprintf)
	.align		4
        /*0010*/ 	.word	0x00000000
	.align		4
        /*0014*/ 	.word	0xfffffffe
	.align		4
        /*0018*/ 	.word	0x00000000
	.align		4
        /*001c*/ 	.word	0xfffffffd
	.align		4
        /*0020*/ 	.word	0x00000000
	.align		4
        /*0024*/ 	.word	0xfffffffc


//--------------------- .nv.constant4             --------------------------
	.section	.nv.constant4,"a",@progbits
	.align	8
	.align		8
.nv.constant4:
        /*0000*/ 	.dword	vprintf
	.align		8
        /*0008*/ 	.dword	$str


//--------------------- .text._Z9hello_gpuv       --------------------------
	.section	.text._Z9hello_gpuv,"ax",@progbits
	.align	128
        .global         _Z9hello_gpuv
        .type           _Z9hello_gpuv,@function
        .size           _Z9hello_gpuv,(.L_x_2 - _Z9hello_gpuv)
        .other          _Z9hello_gpuv,@"STO_CUDA_ENTRY STV_DEFAULT"
_Z9hello_gpuv:
.text._Z9hello_gpuv:
[----:B------:R-:W0:Y:S01]  /*0000*/  LDC R1, c[0x0][0x37c] ;  /* 0x0000df00ff017b82 */ /* 0x000e220000000800 */
[----:B------:R-:W1:Y:S01]  /*0010*/  S2R R8, SR_CTAID.X ;  /* 0x0000000000087919 */ /* 0x000e620000002500 */
[----:B------:R-:W2:Y:S01]  /*0020*/  LDCU UR5, c[0x0][0x2fc] ;  /* 0x00005f80ff0577ac */ /* 0x000ea20008000800 */
[----:B------:R-:W-:Y:S01]  /*0030*/  MOV R2, 0x0 ;  /* 0x0000000000027802 */ /* 0x000fe20000000f00 */
[----:B0-----:R-:W-:Y:S01]  /*0040*/  VIADD R1, R1, 0xfffffff0 ;  /* 0xfffffff001017836 */ /* 0x001fe20000000000 */
[----:B------:R-:W1:Y:S01]  /*0050*/  S2R R9, SR_TID.X ;  /* 0x0000000000097919 */ /* 0x000e620000002100 */
[----:B------:R-:W1:Y:S03]  /*0060*/  LDCU UR6, c[0x0][0x360] ;  /* 0x00006c00ff0677ac */ /* 0x000e660008000800 */
[----:B------:R-:W0:Y:S01]  /*0070*/  LDC.64 R2, c[0x4][R2] ;  /* 0x0100000002027b82 */ /* 0x000e220000000a00 */
[----:B------:R-:W3:Y:S02]  /*0080*/  LDCU UR4, c[0x0][0x2f8] ;  /* 0x00005f00ff0477ac */ /* 0x000ee40008000800 */
[----:B---3--:R-:W-:-:S05]  /*0090*/  IADD3 R6, P0, PT, R1, UR4, RZ ;  /* 0x0000000401067c10 */ /* 0x008fca000ff1e0ff */
[----:B--2---:R-:W-:Y:S02]  /*00a0*/  IMAD.X R7, RZ, RZ, UR5, P0 ;  /* 0x00000005ff077e24 */ /* 0x004fe400080e06ff */
[----:B-1----:R-:W-:Y:S01]  /*00b0*/  IMAD R0, R8, UR6, R9 ;  /* 0x0000000608007c24 */ /* 0x002fe2000f8e0209 */
[----:B------:R1:W-:Y:S01]  /*00c0*/  STL.64 [R1], R8 ;  /* 0x0000000801007387 */ /* 0x0003e20000100a00 */
[----:B------:R-:W2:Y:S03]  /*00d0*/  LDCU.64 UR6, c[0x4][0x8] ;  /* 0x01000100ff0677ac */ /* 0x000ea60008000a00 */
[----:B------:R1:W-:Y:S01]  /*00e0*/  STL [R1+0x8], R0 ;  /* 0x0000080001007387 */ /* 0x0003e20000100800 */
[----:B--2---:R-:W-:Y:S01]  /*00f0*/  IMAD.U32 R4, RZ, RZ, UR6 ;  /* 0x00000006ff047e24 */ /* 0x004fe2000f8e00ff */
[----:B01----:R-:W-:-:S07]  /*0100*/  MOV R5, UR7 ;  /* 0x0000000700057c02 */ /* 0x003fce0008000f00 */
[----:B------:R-:W-:-:S07]  /*0110*/  LEPC R20, `(.L_x_0) ;  /* 0x000000001014794e */ /* 0x000fce0000000000 */
[----:B------:R-:W-:Y:S05]  /*0120*/  CALL.ABS.NOINC R2 ;  /* 0x0000000002007343 */ /* 0x000fea0003c00000 */
.L_x_0:
[----:B------:R-:W-:Y:S05]  /*0130*/  EXIT ;  /* 0x000000000000794d */ /* 0x000fea0003800000 */
.L_x_1:
[----:B------:R-:W-:-:S00]  /*0140*/  BRA `(.L_x_1) ;  /* 0xfffffffc00fc7947 */ /* 0x000fc0000383ffff */
[----:B------:R-:W-:-:S00]  /*0150*/  NOP ;  /* 0x0000000000007918 */ /* 0x000fc00000000000 */
        /* <DEDUP_REMOVED lines=10> */
.L_x_2:


//--------------------- .nv.global.init           --------------------------
	.section	.nv.global.init,"aw",@progbits
.nv.global.init:
	.type		$str,@object
	.size		$str,(.L_0 - $str)
$str:
        /*0000*/ 	.byte	0x47, 0x50, 0x55, 0x3a, 0x20, 0x48, 0x65, 0x6c, 0x6c, 0x6f, 0x20, 0x57, 0x6f, 0x72, 0x6c, 0x64
        /*0010*/ 	.byte	0x21, 0x20, 0x62, 0x6c, 0x6f, 0x63, 0x6b, 0x3a, 0x25, 0x64, 0x20, 0x74, 0x68, 0x72, 0x65, 0x61
        /*0020*/ 	.byte	0x64, 0x3a, 0x25, 0x64, 0x20, 0x69, 0x64, 0x3a, 0x25, 0x64, 0x0a, 0x00
.L_0:


//--------------------- .nv.shared.reserved.0     --------------------------
	.section	.nv.shared.reserved.0,"aw",@nobits
	.weak		__nv_reservedSMEM_offset_0_alias
	.size		__nv_reservedSMEM_offset_0_alias, 0, 64
	.other		__nv_reservedSMEM_offset_0_alias,@"STO_CUDA_RESERVED_SHARED STV_DEFAULT"
__nv_reservedSMEM_offset_0_alias:
	.zero		0
	.zero		64


//--------------------- .nv.constant0._Z9hello_gpuv --------------------------
	.section	.nv.constant0._Z9hello_gpuv,"a",@progbits
	.sectionflags	@""
	.align	4
.nv.constant0._Z9hello_gpuv:
	.zero		896


//--------------------- SYMBOLS --------------------------

	.type		.nv.reservedSmem.offset0,@object
	.size		.nv.reservedSmem.offset0,0x4
	.type		vprintf,@function
